//
// Generated by NVIDIA NVVM Compiler
//
// Compiler Build ID: CL-36424714
// Cuda compilation tools, release 13.0, V13.0.88
// Based on NVVM 20.0.0
//

.version 9.0
.target sm_100
.address_size 64

	// .globl	_Z20block_scan_inclusivePiPKii
// _ZZ21block_scan_warp_basedPiPKiiE11warp_totals has been demoted
.extern .shared .align 16 .b8 temp[];

.visible .entry _Z20block_scan_inclusivePiPKii(
	.param .u64 .ptr .align 1 _Z20block_scan_inclusivePiPKii_param_0,
	.param .u64 .ptr .align 1 _Z20block_scan_inclusivePiPKii_param_1,
	.param .u32 _Z20block_scan_inclusivePiPKii_param_2
)
{
	.reg .pred 	%p<9>;
	.reg .b32 	%r<48>;
	.reg .b64 	%rd<9>;

	ld.param.u64 	%rd1, [_Z20block_scan_inclusivePiPKii_param_0];
	ld.param.u64 	%rd2, [_Z20block_scan_inclusivePiPKii_param_1];
	ld.param.u32 	%r16, [_Z20block_scan_inclusivePiPKii_param_2];
	mov.u32 	%r1, %tid.x;
	mov.u32 	%r18, %ctaid.x;
	mov.u32 	%r2, %ntid.x;
	mad.lo.s32 	%r3, %r18, %r2, %r1;
	setp.ge.s32 	%p1, %r3, %r16;
	mov.b32 	%r45, 0;
	@%p1 bra 	$L__BB0_2;
	cvta.to.global.u64 	%rd3, %rd2;
	mul.wide.s32 	%rd4, %r3, 4;
	add.s64 	%rd5, %rd3, %rd4;
	ld.global.u32 	%r45, [%rd5];
$L__BB0_2:
	shl.b32 	%r19, %r1, 2;
	mov.u32 	%r20, temp;
	add.s32 	%r6, %r20, %r19;
	st.shared.u32 	[%r6], %r45;
	bar.sync 	0;
	setp.lt.u32 	%p2, %r2, 2;
	@%p2 bra 	$L__BB0_7;
	shl.b32 	%r22, %r1, 1;
	add.s32 	%r7, %r22, 2;
	mov.b32 	%r46, 1;
$L__BB0_4:
	mul.lo.s32 	%r9, %r7, %r46;
	add.s32 	%r23, %r9, -1;
	setp.ge.u32 	%p3, %r23, %r2;
	@%p3 bra 	$L__BB0_6;
	sub.s32 	%r24, %r9, %r46;
	shl.b32 	%r25, %r24, 2;
	add.s32 	%r27, %r20, %r25;
	ld.shared.u32 	%r28, [%r27+-4];
	shl.b32 	%r29, %r46, 2;
	add.s32 	%r30, %r27, %r29;
	ld.shared.u32 	%r31, [%r30+-4];
	add.s32 	%r32, %r31, %r28;
	st.shared.u32 	[%r30+-4], %r32;
$L__BB0_6:
	bar.sync 	0;
	shl.b32 	%r46, %r46, 1;
	setp.lt.u32 	%p4, %r46, %r2;
	@%p4 bra 	$L__BB0_4;
$L__BB0_7:
	setp.lt.u32 	%p5, %r2, 4;
	@%p5 bra 	$L__BB0_12;
	shr.u32 	%r47, %r2, 2;
	shl.b32 	%r33, %r1, 1;
	add.s32 	%r12, %r33, 2;
$L__BB0_9:
	mul.lo.s32 	%r14, %r12, %r47;
	add.s32 	%r34, %r14, %r47;
	add.s32 	%r35, %r34, -1;
	setp.ge.u32 	%p6, %r35, %r2;
	@%p6 bra 	$L__BB0_11;
	shl.b32 	%r36, %r14, 2;
	add.s32 	%r38, %r20, %r36;
	ld.shared.u32 	%r39, [%r38+-4];
	shl.b32 	%r40, %r47, 2;
	add.s32 	%r41, %r38, %r40;
	ld.shared.u32 	%r42, [%r41+-4];
	add.s32 	%r43, %r42, %r39;
	st.shared.u32 	[%r41+-4], %r43;
$L__BB0_11:
	bar.sync 	0;
	shr.u32 	%r15, %r47, 1;
	setp.gt.u32 	%p7, %r47, 1;
	mov.u32 	%r47, %r15;
	@%p7 bra 	$L__BB0_9;
$L__BB0_12:
	setp.ge.s32 	%p8, %r3, %r16;
	@%p8 bra 	$L__BB0_14;
	ld.shared.u32 	%r44, [%r6];
	cvta.to.global.u64 	%rd6, %rd1;
	mul.wide.s32 	%rd7, %r3, 4;
	add.s64 	%rd8, %rd6, %rd7;
	st.global.u32 	[%rd8], %r44;
$L__BB0_14:
	ret;

}
	// .globl	_Z20block_scan_exclusivePiPKii
.visible .entry _Z20block_scan_exclusivePiPKii(
	.param .u64 .ptr .align 1 _Z20block_scan_exclusivePiPKii_param_0,
	.param .u64 .ptr .align 1 _Z20block_scan_exclusivePiPKii_param_1,
	.param .u32 _Z20block_scan_exclusivePiPKii_param_2
)
{
	.reg .pred 	%p<10>;
	.reg .b32 	%r<51>;
	.reg .b64 	%rd<9>;

	ld.param.u64 	%rd1, [_Z20block_scan_exclusivePiPKii_param_0];
	ld.param.u64 	%rd2, [_Z20block_scan_exclusivePiPKii_param_1];
	ld.param.u32 	%r15, [_Z20block_scan_exclusivePiPKii_param_2];
	mov.u32 	%r1, %tid.x;
	mov.u32 	%r17, %ctaid.x;
	mov.u32 	%r2, %ntid.x;
	mad.lo.s32 	%r3, %r17, %r2, %r1;
	setp.ge.s32 	%p1, %r3, %r15;
	mov.b32 	%r48, 0;
	@%p1 bra 	$L__BB1_2;
	cvta.to.global.u64 	%rd3, %rd2;
	mul.wide.s32 	%rd4, %r3, 4;
	add.s64 	%rd5, %rd3, %rd4;
	ld.global.u32 	%r48, [%rd5];
$L__BB1_2:
	shl.b32 	%r18, %r1, 2;
	mov.u32 	%r19, temp;
	add.s32 	%r6, %r19, %r18;
	st.shared.u32 	[%r6], %r48;
	bar.sync 	0;
	setp.lt.u32 	%p2, %r2, 2;
	@%p2 bra 	$L__BB1_7;
	shl.b32 	%r21, %r1, 1;
	add.s32 	%r7, %r21, 2;
	mov.b32 	%r49, 1;
$L__BB1_4:
	mul.lo.s32 	%r9, %r7, %r49;
	add.s32 	%r22, %r9, -1;
	setp.ge.u32 	%p3, %r22, %r2;
	@%p3 bra 	$L__BB1_6;
	sub.s32 	%r23, %r9, %r49;
	shl.b32 	%r24, %r23, 2;
	add.s32 	%r26, %r19, %r24;
	ld.shared.u32 	%r27, [%r26+-4];
	shl.b32 	%r28, %r49, 2;
	add.s32 	%r29, %r26, %r28;
	ld.shared.u32 	%r30, [%r29+-4];
	add.s32 	%r31, %r30, %r27;
	st.shared.u32 	[%r29+-4], %r31;
$L__BB1_6:
	bar.sync 	0;
	shl.b32 	%r49, %r49, 1;
	setp.lt.u32 	%p4, %r49, %r2;
	@%p4 bra 	$L__BB1_4;
$L__BB1_7:
	setp.ne.s32 	%p5, %r1, 0;
	@%p5 bra 	$L__BB1_9;
	shl.b32 	%r32, %r2, 2;
	add.s32 	%r34, %r19, %r32;
	ld.shared.u32 	%r35, [%r34+-4];
	st.shared.u32 	[%r34], %r35;
	mov.b32 	%r36, 0;
	st.shared.u32 	[%r34+-4], %r36;
$L__BB1_9:
	bar.sync 	0;
	setp.lt.u32 	%p6, %r2, 2;
	@%p6 bra 	$L__BB1_14;
	shl.b32 	%r37, %r1, 1;
	add.s32 	%r11, %r37, 2;
	mov.u32 	%r50, %r2;
$L__BB1_11:
	shr.u32 	%r13, %r50, 1;
	mul.lo.s32 	%r14, %r11, %r13;
	add.s32 	%r38, %r14, -1;
	setp.ge.u32 	%p7, %r38, %r2;
	@%p7 bra 	$L__BB1_13;
	shl.b32 	%r39, %r14, 2;
	add.s32 	%r41, %r19, %r39;
	ld.shared.u32 	%r42, [%r41+-4];
	shl.b32 	%r43, %r13, 2;
	add.s32 	%r44, %r41, %r43;
	ld.shared.u32 	%r45, [%r44+-4];
	add.s32 	%r46, %r45, %r42;
	st.shared.u32 	[%r41+-4], %r46;
	st.shared.u32 	[%r44+-4], %r42;
$L__BB1_13:
	bar.sync 	0;
	setp.gt.u32 	%p8, %r50, 3;
	mov.u32 	%r50, %r13;
	@%p8 bra 	$L__BB1_11;
$L__BB1_14:
	setp.ge.s32 	%p9, %r3, %r15;
	@%p9 bra 	$L__BB1_16;
	ld.shared.u32 	%r47, [%r6];
	cvta.to.global.u64 	%rd6, %rd1;
	mul.wide.s32 	%rd7, %r3, 4;
	add.s64 	%rd8, %rd6, %rd7;
	st.global.u32 	[%rd8], %r47;
$L__BB1_16:
	ret;

}
	// .globl	_Z21block_scan_warp_basedPiPKii
.visible .entry _Z21block_scan_warp_basedPiPKii(
	.param .u64 .ptr .align 1 _Z21block_scan_warp_basedPiPKii_param_0,
	.param .u64 .ptr .align 1 _Z21block_scan_warp_basedPiPKii_param_1,
	.param .u32 _Z21block_scan_warp_basedPiPKii_param_2
)
{
	.reg .pred 	%p<27>;
	.reg .b32 	%r<59>;
	.reg .b64 	%rd<9>;
	// demoted variable
	.shared .align 4 .b8 _ZZ21block_scan_warp_basedPiPKiiE11warp_totals[128];
	ld.param.u64 	%rd1, [_Z21block_scan_warp_basedPiPKii_param_0];
	ld.param.u64 	%rd2, [_Z21block_scan_warp_basedPiPKii_param_1];
	ld.param.u32 	%r15, [_Z21block_scan_warp_basedPiPKii_param_2];
	mov.u32 	%r1, %tid.x;
	mov.u32 	%r17, %ctaid.x;
	mov.u32 	%r2, %ntid.x;
	mad.lo.s32 	%r3, %r17, %r2, %r1;
	setp.ge.s32 	%p1, %r3, %r15;
	mov.b32 	%r56, 0;
	@%p1 bra 	$L__BB2_2;
	cvta.to.global.u64 	%rd3, %rd2;
	mul.wide.s32 	%rd4, %r3, 4;
	add.s64 	%rd5, %rd3, %rd4;
	ld.global.u32 	%r56, [%rd5];
$L__BB2_2:
	and.b32  	%r6, %r1, 31;
	shfl.sync.up.b32	%r18|%p2, %r56, 1, 0, -1;
	setp.eq.s32 	%p3, %r6, 0;
	selp.b32 	%r19, 0, %r18, %p3;
	add.s32 	%r20, %r19, %r56;
	shfl.sync.up.b32	%r21|%p4, %r20, 2, 0, -1;
	setp.lt.u32 	%p5, %r6, 2;
	selp.b32 	%r22, 0, %r21, %p5;
	add.s32 	%r23, %r22, %r20;
	shfl.sync.up.b32	%r24|%p6, %r23, 4, 0, -1;
	setp.lt.u32 	%p7, %r6, 4;
	selp.b32 	%r25, 0, %r24, %p7;
	add.s32 	%r26, %r25, %r23;
	shfl.sync.up.b32	%r27|%p8, %r26, 8, 0, -1;
	setp.lt.u32 	%p9, %r6, 8;
	selp.b32 	%r28, 0, %r27, %p9;
	add.s32 	%r29, %r28, %r26;
	shfl.sync.up.b32	%r30|%p10, %r29, 16, 0, -1;
	setp.lt.u32 	%p11, %r6, 16;
	selp.b32 	%r31, 0, %r30, %p11;
	add.s32 	%r7, %r31, %r29;
	setp.ne.s32 	%p12, %r6, 31;
	shr.u32 	%r32, %r1, 3;
	and.b32  	%r33, %r32, 124;
	mov.u32 	%r34, _ZZ21block_scan_warp_basedPiPKiiE11warp_totals;
	add.s32 	%r8, %r34, %r33;
	@%p12 bra 	$L__BB2_4;
	st.shared.u32 	[%r8], %r7;
$L__BB2_4:
	bar.sync 	0;
	setp.gt.u32 	%p13, %r1, 31;
	@%p13 bra 	$L__BB2_8;
	add.s32 	%r36, %r2, 31;
	shr.u32 	%r37, %r36, 5;
	setp.ge.u32 	%p14, %r1, %r37;
	shl.b32 	%r38, %r1, 2;
	add.s32 	%r9, %r34, %r38;
	mov.b32 	%r57, 0;
	@%p14 bra 	$L__BB2_7;
	ld.shared.u32 	%r57, [%r9];
$L__BB2_7:
	setp.lt.u32 	%p15, %r6, 16;
	setp.lt.u32 	%p16, %r6, 8;
	setp.lt.u32 	%p17, %r6, 4;
	setp.lt.u32 	%p18, %r6, 2;
	setp.eq.s32 	%p19, %r6, 0;
	shfl.sync.up.b32	%r40|%p20, %r57, 1, 0, -1;
	selp.b32 	%r41, 0, %r40, %p19;
	add.s32 	%r42, %r41, %r57;
	shfl.sync.up.b32	%r43|%p21, %r42, 2, 0, -1;
	selp.b32 	%r44, 0, %r43, %p18;
	add.s32 	%r45, %r44, %r42;
	shfl.sync.up.b32	%r46|%p22, %r45, 4, 0, -1;
	selp.b32 	%r47, 0, %r46, %p17;
	add.s32 	%r48, %r47, %r45;
	shfl.sync.up.b32	%r49|%p23, %r48, 8, 0, -1;
	selp.b32 	%r50, 0, %r49, %p16;
	add.s32 	%r51, %r50, %r48;
	shfl.sync.up.b32	%r52|%p24, %r51, 16, 0, -1;
	selp.b32 	%r53, 0, %r52, %p15;
	add.s32 	%r54, %r53, %r51;
	st.shared.u32 	[%r9], %r54;
$L__BB2_8:
	setp.lt.u32 	%p25, %r1, 32;
	bar.sync 	0;
	mov.b32 	%r58, 0;
	@%p25 bra 	$L__BB2_10;
	ld.shared.u32 	%r58, [%r8+-4];
$L__BB2_10:
	setp.ge.s32 	%p26, %r3, %r15;
	add.s32 	%r14, %r58, %r7;
	@%p26 bra 	$L__BB2_12;
	cvta.to.global.u64 	%rd6, %rd1;
	mul.wide.s32 	%rd7, %r3, 4;
	add.s64 	%rd8, %rd6, %rd7;
	st.global.u32 	[%rd8], %r14;
$L__BB2_12:
	ret;

}


// ===== COMPILED SASS (sm_100) =====

	.target	sm_100

	.elftype	@"ET_EXEC"


//--------------------- .note.nv.tkinfo           --------------------------
	.section	.note.nv.tkinfo,"",@"SHT_NOTE"
	.sectionflags	@"SHF_NOTE_NV_TKINFO"
	.tkinfo
        /*0018*/ 	.word	0x00000002
        /*0030*/ 	.string	""
        /*0030*/ 	.string	"ptxas"
        /*0030*/ 	.string	"Cuda compilation tools, release 13.0, V13.0.88"
        /*0030*/ 	.string	"Build cuda_13.0.r13.0/compiler.36424714_0"
        /*0030*/ 	.string	"-arch sm_100 -m 64 "



//--------------------- .note.nv.cuinfo           --------------------------
	.section	.note.nv.cuinfo,"",@"SHT_NOTE"
	.sectionflags	@"SHF_NOTE_NV_CUINFO"
        /*0018*/ 	.short	0x0002
        /*001a*/ 	.short	0x0064
        /*001c*/ 	.short	0x0082
	.zero		2


//--------------------- .nv.info                  --------------------------
	.section	.nv.info,"",@"SHT_CUDA_INFO"
	.align	4


	//----- nvinfo : EIATTR_REGCOUNT
	.align		4
        /*0000*/ 	.byte	0x04, 0x2f
        /*0002*/ 	.short	(.L_1 - .L_0)
	.align		4
.L_0:
        /*0004*/ 	.word	index@(_Z20block_scan_inclusivePiPKii)
        /*0008*/ 	.word	0x0000000e


	//----- nvinfo : EIATTR_FRAME_SIZE
	.align		4
.L_1:
        /*000c*/ 	.byte	0x04, 0x11
        /*000e*/ 	.short	(.L_3 - .L_2)
	.align		4
.L_2:
        /*0010*/ 	.word	index@(_Z20block_scan_inclusivePiPKii)
        /*0014*/ 	.word	0x00000000


	//----- nvinfo : EIATTR_REGCOUNT
	.align		4
.L_3:
        /*0018*/ 	.byte	0x04, 0x2f
        /*001a*/ 	.short	(.L_5 - .L_4)
	.align		4
.L_4:
        /*001c*/ 	.word	index@(_Z20block_scan_exclusivePiPKii)
        /*0020*/ 	.word	0x0000000f


	//----- nvinfo : EIATTR_FRAME_SIZE
	.align		4
.L_5:
        /*0024*/ 	.byte	0x04, 0x11
        /*0026*/ 	.short	(.L_7 - .L_6)
	.align		4
.L_6:
        /*0028*/ 	.word	index@(_Z20block_scan_exclusivePiPKii)
        /*002c*/ 	.word	0x00000000


	//----- nvinfo : EIATTR_REGCOUNT
	.align		4
.L_7:
        /*0030*/ 	.byte	0x04, 0x2f
        /*0032*/ 	.short	(.L_9 - .L_8)
	.align		4
.L_8:
        /*0034*/ 	.word	index@(_Z21block_scan_warp_basedPiPKii)
        /*0038*/ 	.word	0x00000012


	//----- nvinfo : EIATTR_FRAME_SIZE
	.align		4
.L_9:
        /*003c*/ 	.byte	0x04, 0x11
        /*003e*/ 	.short	(.L_11 - .L_10)
	.align		4
.L_10:
        /*0040*/ 	.word	index@(_Z21block_scan_warp_basedPiPKii)
        /*0044*/ 	.word	0x00000000


	//----- nvinfo : EIATTR_MIN_STACK_SIZE
	.align		4
.L_11:
        /*0048*/ 	.byte	0x04, 0x12
        /*004a*/ 	.short	(.L_13 - .L_12)
	.align		4
.L_12:
        /*004c*/ 	.word	index@(_Z21block_scan_warp_basedPiPKii)
        /*0050*/ 	.word	0x00000000


	//----- nvinfo : EIATTR_MIN_STACK_SIZE
	.align		4
.L_13:
        /*0054*/ 	.byte	0x04, 0x12
        /*0056*/ 	.short	(.L_15 - .L_14)
	.align		4
.L_14:
        /*0058*/ 	.word	index@(_Z20block_scan_exclusivePiPKii)
        /*005c*/ 	.word	0x00000000


	//----- nvinfo : EIATTR_MIN_STACK_SIZE
	.align		4
.L_15:
        /*0060*/ 	.byte	0x04, 0x12
        /*0062*/ 	.short	(.L_17 - .L_16)
	.align		4
.L_16:
        /*0064*/ 	.word	index@(_Z20block_scan_inclusivePiPKii)
        /*0068*/ 	.word	0x00000000
.L_17:


//--------------------- .nv.compat                --------------------------
	.section	.nv.compat,"",@"SHT_CUDA_COMPAT_INFO"
	.align	4
        /*0000*/ 	.byte	0x02, 0x09, 0x00, 0x00, 0x02, 0x02, 0x01, 0x00, 0x02, 0x05, 0x05, 0x00, 0x03, 0x07, 0x01, 0x01
        /*0010*/ 	.byte	0x02, 0x03, 0x00, 0x00, 0x02, 0x06, 0x01, 0x00, 0x04, 0x0b, 0x08, 0x00, 0x09, 0x00, 0x00, 0x00
        /*0020*/ 	.byte	0x00, 0x00, 0x00, 0x00


//--------------------- .nv.info._Z21block_scan_warp_basedPiPKii --------------------------
	.section	.nv.info._Z21block_scan_warp_basedPiPKii,"",@"SHT_CUDA_INFO"
	.sectionflags	@""
	.align	4


	//----- nvinfo : EIATTR_CUDA_API_VERSION
	.align		4
        /*0000*/ 	.byte	0x04, 0x37
        /*0002*/ 	.short	(.L_19 - .L_18)
.L_18:
        /*0004*/ 	.word	0x00000082


	//----- nvinfo : EIATTR_KPARAM_INFO
	.align		4
.L_19:
        /*0008*/ 	.byte	0x04, 0x17
        /*000a*/ 	.short	(.L_21 - .L_20)
.L_20:
        /*000c*/ 	.word	0x00000000
        /*0010*/ 	.short	0x0002
        /*0012*/ 	.short	0x0010
        /*0014*/ 	.byte	0x00, 0xf0, 0x11, 0x00


	//----- nvinfo : EIATTR_KPARAM_INFO
	.align		4
.L_21:
        /*0018*/ 	.byte	0x04, 0x17
        /*001a*/ 	.short	(.L_23 - .L_22)
.L_22:
        /*001c*/ 	.word	0x00000000
        /*0020*/ 	.short	0x0001
        /*0022*/ 	.short	0x0008
        /*0024*/ 	.byte	0x00, 0xf5, 0x21, 0x00


	//----- nvinfo : EIATTR_KPARAM_INFO
	.align		4
.L_23:
        /*0028*/ 	.byte	0x04, 0x17
        /*002a*/ 	.short	(.L_25 - .L_24)
.L_24:
        /*002c*/ 	.word	0x00000000
        /*0030*/ 	.short	0x0000
        /*0032*/ 	.short	0x0000
        /*0034*/ 	.byte	0x00, 0xf5, 0x21, 0x00


	//----- nvinfo : EIATTR_SPARSE_MMA_MASK
	.align		4
.L_25:
        /*0038*/ 	.byte	0x03, 0x50
        /*003a*/ 	.short	0x0000


	//----- nvinfo : EIATTR_MAXREG_COUNT
	.align		4
        /*003c*/ 	.byte	0x03, 0x1b
        /*003e*/ 	.short	0x00ff


	//----- nvinfo : EIATTR_NUM_BARRIERS
	.align		4
        /*0040*/ 	.byte	0x02, 0x4c
        /*0042*/ 	.byte	0x01
	.zero		1


	//----- nvinfo : EIATTR_MERCURY_ISA_VERSION
	.align		4
        /*0044*/ 	.byte	0x03, 0x5f
        /*0046*/ 	.short	0x0101


	//----- nvinfo : EIATTR_COOP_GROUP_MASK_REGIDS
	.align		4
        /*0048*/ 	.byte	0x04, 0x29
        /*004a*/ 	.short	(.L_27 - .L_26)


	//   ....[0]....
.L_26:
        /*004c*/ 	.word	0xffffffff


	//   ....[1]....
        /*0050*/ 	.word	0xffffffff


	//   ....[2]....
        /*0054*/ 	.word	0xffffffff


	//   ....[3]....
        /*0058*/ 	.word	0xffffffff


	//   ....[4]....
        /*005c*/ 	.word	0xffffffff


	//   ....[5]....
        /*0060*/ 	.word	0xffffffff


	//   ....[6]....
        /*0064*/ 	.word	0xffffffff


	//   ....[7]....
        /*0068*/ 	.word	0xffffffff


	//   ....[8]....
        /*006c*/ 	.word	0xffffffff


	//   ....[9]....
        /*0070*/ 	.word	0xffffffff


	//   ....[10]....
        /*0074*/ 	.word	0x0500000c


	//   ....[11]....
        /*0078*/ 	.word	0x0500000c


	//   ....[12]....
        /*007c*/ 	.word	0x0500000c


	//   ....[13]....
        /*0080*/ 	.word	0x0500000c


	//   ....[14]....
        /*0084*/ 	.word	0x0500000c


	//----- nvinfo : EIATTR_COOP_GROUP_INSTR_OFFSETS
	.align		4
.L_27:
        /*0088*/ 	.byte	0x04, 0x28
        /*008a*/ 	.short	(.L_29 - .L_28)


	//   ....[0]....
.L_28:
        /*008c*/ 	.word	0x00000140


	//   ....[1]....
        /*0090*/ 	.word	0x00000180


	//   ....[2]....
        /*0094*/ 	.word	0x000001b0


	//   ....[3]....
        /*0098*/ 	.word	0x000001e0


	//   ....[4]....
        /*009c*/ 	.word	0x00000220


	//   ....[5]....
        /*00a0*/ 	.word	0x00000330


	//   ....[6]....
        /*00a4*/ 	.word	0x00000360


	//   ....[7]....
        /*00a8*/ 	.word	0x00000390


	//   ....[8]....
        /*00ac*/ 	.word	0x000003c0


	//   ....[9]....
        /*00b0*/ 	.word	0x000003f0


	//   ....[10]....
        /*00b4*/ 	.word	0x00000530


	//   ....[11]....
        /*00b8*/ 	.word	0x000005b0


	//   ....[12]....
        /*00bc*/ 	.word	0x00000630


	//   ....[13]....
        /*00c0*/ 	.word	0x000006b0


	//   ....[14]....
        /*00c4*/ 	.word	0x00000720


	//----- nvinfo : EIATTR_VRC_CTA_INIT_COUNT
	.align		4
.L_29:
        /*00c8*/ 	.byte	0x02, 0x4a
	.zero		1
	.zero		1


	//----- nvinfo : EIATTR_EXIT_INSTR_OFFSETS
	.align		4
        /*00cc*/ 	.byte	0x04, 0x1c
        /*00ce*/ 	.short	(.L_31 - .L_30)


	//   ....[0]....
.L_30:
        /*00d0*/ 	.word	0x00000480


	//   ....[1]....
        /*00d4*/ 	.word	0x000004d0


	//----- nvinfo : EIATTR_CRS_STACK_SIZE
	.align		4
.L_31:
        /*00d8*/ 	.byte	0x04, 0x1e
        /*00da*/ 	.short	(.L_33 - .L_32)
.L_32:
        /*00dc*/ 	.word	0x00000000


	//----- nvinfo : EIATTR_CBANK_PARAM_SIZE
	.align		4
.L_33:
        /*00e0*/ 	.byte	0x03, 0x19
        /*00e2*/ 	.short	0x0014


	//----- nvinfo : EIATTR_PARAM_CBANK
	.align		4
        /*00e4*/ 	.byte	0x04, 0x0a
        /*00e6*/ 	.short	(.L_35 - .L_34)
	.align		4
.L_34:
        /*00e8*/ 	.word	index@(.nv.constant0._Z21block_scan_warp_basedPiPKii)
        /*00ec*/ 	.short	0x0380
        /*00ee*/ 	.short	0x0014


	//----- nvinfo : EIATTR_SW_WAR
	.align		4
.L_35:
        /*00f0*/ 	.byte	0x04, 0x36
        /*00f2*/ 	.short	(.L_37 - .L_36)
.L_36:
        /*00f4*/ 	.word	0x00000008
.L_37:


//--------------------- .nv.info._Z20block_scan_exclusivePiPKii --------------------------
	.section	.nv.info._Z20block_scan_exclusivePiPKii,"",@"SHT_CUDA_INFO"
	.sectionflags	@""
	.align	4


	//----- nvinfo : EIATTR_CUDA_API_VERSION
	.align		4
        /*0000*/ 	.byte	0x04, 0x37
        /*0002*/ 	.short	(.L_39 - .L_38)
.L_38:
        /*0004*/ 	.word	0x00000082


	//----- nvinfo : EIATTR_KPARAM_INFO
	.align		4
.L_39:
        /*0008*/ 	.byte	0x04, 0x17
        /*000a*/ 	.short	(.L_41 - .L_40)
.L_40:
        /*000c*/ 	.word	0x00000000
        /*0010*/ 	.short	0x0002
        /*0012*/ 	.short	0x0010
        /*0014*/ 	.byte	0x00, 0xf0, 0x11, 0x00


	//----- nvinfo : EIATTR_KPARAM_INFO
	.align		4
.L_41:
        /*0018*/ 	.byte	0x04, 0x17
        /*001a*/ 	.short	(.L_43 - .L_42)
.L_42:
        /*001c*/ 	.word	0x00000000
        /*0020*/ 	.short	0x0001
        /*0022*/ 	.short	0x0008
        /*0024*/ 	.byte	0x00, 0xf5, 0x21, 0x00


	//----- nvinfo : EIATTR_KPARAM_INFO
	.align		4
.L_43:
        /*0028*/ 	.byte	0x04, 0x17
        /*002a*/ 	.short	(.L_45 - .L_44)
.L_44:
        /*002c*/ 	.word	0x00000000
        /*0030*/ 	.short	0x0000
        /*0032*/ 	.short	0x0000
        /*0034*/ 	.byte	0x00, 0xf5, 0x21, 0x00


	//----- nvinfo : EIATTR_SPARSE_MMA_MASK
	.align		4
.L_45:
        /*0038*/ 	.byte	0x03, 0x50
        /*003a*/ 	.short	0x0000


	//----- nvinfo : EIATTR_MAXREG_COUNT
	.align		4
        /*003c*/ 	.byte	0x03, 0x1b
        /*003e*/ 	.short	0x00ff


	//----- nvinfo : EIATTR_NUM_BARRIERS
	.align		4
        /*0040*/ 	.byte	0x02, 0x4c
        /*0042*/ 	.byte	0x01
	.zero		1


	//----- nvinfo : EIATTR_MERCURY_ISA_VERSION
	.align		4
        /*0044*/ 	.byte	0x03, 0x5f
        /*0046*/ 	.short	0x0101


	//----- nvinfo : EIATTR_VRC_CTA_INIT_COUNT
	.align		4
        /*0048*/ 	.byte	0x02, 0x4a
	.zero		1
	.zero		1


	//----- nvinfo : EIATTR_EXIT_INSTR_OFFSETS
	.align		4
        /*004c*/ 	.byte	0x04, 0x1c
        /*004e*/ 	.short	(.L_47 - .L_46)


	//   ....[0]....
.L_46:
        /*0050*/ 	.word	0x000003f0


	//   ....[1]....
        /*0054*/ 	.word	0x00000440


	//----- nvinfo : EIATTR_CBANK_PARAM_SIZE
	.align		4
.L_47:
        /*0058*/ 	.byte	0x03, 0x19
        /*005a*/ 	.short	0x0014


	//----- nvinfo : EIATTR_PARAM_CBANK
	.align		4
        /*005c*/ 	.byte	0x04, 0x0a
        /*005e*/ 	.short	(.L_49 - .L_48)
	.align		4
.L_48:
        /*0060*/ 	.word	index@(.nv.constant0._Z20block_scan_exclusivePiPKii)
        /*0064*/ 	.short	0x0380
        /*0066*/ 	.short	0x0014


	//----- nvinfo : EIATTR_SW_WAR
	.align		4
.L_49:
        /*0068*/ 	.byte	0x04, 0x36
        /*006a*/ 	.short	(.L_51 - .L_50)
.L_50:
        /*006c*/ 	.word	0x00000008
.L_51:


//--------------------- .nv.info._Z20block_scan_inclusivePiPKii --------------------------
	.section	.nv.info._Z20block_scan_inclusivePiPKii,"",@"SHT_CUDA_INFO"
	.sectionflags	@""
	.align	4


	//----- nvinfo : EIATTR_CUDA_API_VERSION
	.align		4
        /*0000*/ 	.byte	0x04, 0x37
        /*0002*/ 	.short	(.L_53 - .L_52)
.L_52:
        /*0004*/ 	.word	0x00000082


	//----- nvinfo : EIATTR_KPARAM_INFO
	.align		4
.L_53:
        /*0008*/ 	.byte	0x04, 0x17
        /*000a*/ 	.short	(.L_55 - .L_54)
.L_54:
        /*000c*/ 	.word	0x00000000
        /*0010*/ 	.short	0x0002
        /*0012*/ 	.short	0x0010
        /*0014*/ 	.byte	0x00, 0xf0, 0x11, 0x00


	//----- nvinfo : EIATTR_KPARAM_INFO
	.align		4
.L_55:
        /*0018*/ 	.byte	0x04, 0x17
        /*001a*/ 	.short	(.L_57 - .L_56)
.L_56:
        /*001c*/ 	.word	0x00000000
        /*0020*/ 	.short	0x0001
        /*0022*/ 	.short	0x0008
        /*0024*/ 	.byte	0x00, 0xf5, 0x21, 0x00


	//----- nvinfo : EIATTR_KPARAM_INFO
	.align		4
.L_57:
        /*0028*/ 	.byte	0x04, 0x17
        /*002a*/ 	.short	(.L_59 - .L_58)
.L_58:
        /*002c*/ 	.word	0x00000000
        /*0030*/ 	.short	0x0000
        /*0032*/ 	.short	0x0000
        /*0034*/ 	.byte	0x00, 0xf5, 0x21, 0x00


	//----- nvinfo : EIATTR_SPARSE_MMA_MASK
	.align		4
.L_59:
        /*0038*/ 	.byte	0x03, 0x50
        /*003a*/ 	.short	0x0000


	//----- nvinfo : EIATTR_MAXREG_COUNT
	.align		4
        /*003c*/ 	.byte	0x03, 0x1b
        /*003e*/ 	.short	0x00ff


	//----- nvinfo : EIATTR_NUM_BARRIERS
	.align		4
        /*0040*/ 	.byte	0x02, 0x4c
        /*0042*/ 	.byte	0x01
	.zero		1


	//----- nvinfo : EIATTR_MERCURY_ISA_VERSION
	.align		4
        /*0044*/ 	.byte	0x03, 0x5f
        /*0046*/ 	.short	0x0101


	//----- nvinfo : EIATTR_VRC_CTA_INIT_COUNT
	.align		4
        /*0048*/ 	.byte	0x02, 0x4a
	.zero		1
	.zero		1


	//----- nvinfo : EIATTR_EXIT_INSTR_OFFSETS
	.align		4
        /*004c*/ 	.byte	0x04, 0x1c
        /*004e*/ 	.short	(.L_61 - .L_60)


	//   ....[0]....
.L_60:
        /*0050*/ 	.word	0x00000370


	//   ....[1]....
        /*0054*/ 	.word	0x000003c0


	//----- nvinfo : EIATTR_CBANK_PARAM_SIZE
	.align		4
.L_61:
        /*0058*/ 	.byte	0x03, 0x19
        /*005a*/ 	.short	0x0014


	//----- nvinfo : EIATTR_PARAM_CBANK
	.align		4
        /*005c*/ 	.byte	0x04, 0x0a
        /*005e*/ 	.short	(.L_63 - .L_62)
	.align		4
.L_62:
        /*0060*/ 	.word	index@(.nv.constant0._Z20block_scan_inclusivePiPKii)
        /*0064*/ 	.short	0x0380
        /*0066*/ 	.short	0x0014


	//----- nvinfo : EIATTR_SW_WAR
	.align		4
.L_63:
        /*0068*/ 	.byte	0x04, 0x36
        /*006a*/ 	.short	(.L_65 - .L_64)
.L_64:
        /*006c*/ 	.word	0x00000008
.L_65:


//--------------------- .nv.callgraph             --------------------------
	.section	.nv.callgraph,"",@"SHT_CUDA_CALLGRAPH"
	.align	4
	.sectionentsize	8
	.align		4
        /*0000*/ 	.word	0x00000000
	.align		4
        /*0004*/ 	.word	0xffffffff
	.align		4
        /*0008*/ 	.word	0x00000000
	.align		4
        /*000c*/ 	.word	0xfffffffe
	.align		4
        /*0010*/ 	.word	0x00000000
	.align		4
        /*0014*/ 	.word	0xfffffffd
	.align		4
        /*0018*/ 	.word	0x00000000
	.align		4
        /*001c*/ 	.word	0xfffffffc


//--------------------- .text._Z21block_scan_warp_basedPiPKii --------------------------
	.section	.text._Z21block_scan_warp_basedPiPKii,"ax",@progbits
	.align	128
        .global         _Z21block_scan_warp_basedPiPKii
        .type           _Z21block_scan_warp_basedPiPKii,@function
        .size           _Z21block_scan_warp_basedPiPKii,(.L_x_19 - _Z21block_scan_warp_basedPiPKii)
        .other          _Z21block_scan_warp_basedPiPKii,@"STO_CUDA_ENTRY STV_DEFAULT"
_Z21block_scan_warp_basedPiPKii:
.text._Z21block_scan_warp_basedPiPKii:
[----:B------:R-:W-:Y:S01]  /*0000*/  LDC R1, c[0x0][0x37c] ;  /* 0x0000df00ff017b82 */ /* 0x000fe20000000800 */
[----:B------:R-:W0:Y:S07]  /*0010*/  S2R R2, SR_TID.X ;  /* 0x0000000000027919 */ /* 0x000e2e0000002100 */
[----:B------:R-:W0:Y:S01]  /*0020*/  S2UR UR4, SR_CTAID.X ;  /* 0x00000000000479c3 */ /* 0x000e220000002500 */
[----:B------:R-:W1:Y:S01]  /*0030*/  LDCU UR5, c[0x0][0x390] ;  /* 0x00007200ff0577ac */ /* 0x000e620008000800 */
[----:B------:R-:W-:Y:S01]  /*0040*/  IMAD.MOV.U32 R3, RZ, RZ, RZ ;  /* 0x000000ffff037224 */ /* 0x000fe200078e00ff */
[----:B------:R-:W2:Y:S05]  /*0050*/  LDCU.64 UR6, c[0x0][0x358] ;  /* 0x00006b00ff0677ac */ /* 0x000eaa0008000a00 */
[----:B------:R-:W0:Y:S02]  /*0060*/  LDC R11, c[0x0][0x360] ;  /* 0x0000d800ff0b7b82 */ /* 0x000e240000000800 */
[----:B0-----:R-:W-:-:S05]  /*0070*/  IMAD R0, R11, UR4, R2 ;  /* 0x000000040b007c24 */ /* 0x001fca000f8e0202 */
[----:B-1----:R-:W-:-:S13]  /*0080*/  ISETP.GE.AND P0, PT, R0, UR5, PT ;  /* 0x0000000500007c0c */ /* 0x002fda000bf06270 */
[----:B------:R-:W0:Y:S02]  /*0090*/  @!P0 LDC.64 R4, c[0x0][0x388] ;  /* 0x0000e200ff048b82 */ /* 0x000e240000000a00 */
[----:B0-----:R-:W-:-:S05]  /*00a0*/  @!P0 IMAD.WIDE R4, R0, 0x4, R4 ;  /* 0x0000000400048825 */ /* 0x001fca00078e0204 */
[----:B--2---:R-:W2:Y:S01]  /*00b0*/  @!P0 LDG.E R3, desc[UR6][R4.64] ;  /* 0x0000000604038981 */ /* 0x004ea2000c1e1900 */
[----:B------:R-:W-:Y:S01]  /*00c0*/  LOP3.LUT P1, R6, R2, 0x1f, RZ, 0xc0, !PT ;  /* 0x0000001f02067812 */ /* 0x000fe2000782c0ff */
[----:B------:R-:W0:Y:S01]  /*00d0*/  S2UR UR5, SR_CgaCtaId ;  /* 0x00000000000579c3 */ /* 0x000e220000008800 */
[----:B------:R-:W-:Y:S02]  /*00e0*/  UMOV UR4, 0x400 ;  /* 0x0000040000047882 */ /* 0x000fe40000000000 */
[C---:B------:R-:W-:Y:S02]  /*00f0*/  ISETP.GE.U32.AND P2, PT, R6.reuse, 0x4, PT ;  /* 0x000000040600780c */ /* 0x040fe40003f46070 */
[C---:B------:R-:W-:Y:S02]  /*0100*/  ISETP.GE.U32.AND P3, PT, R6.reuse, 0x8, PT ;  /* 0x000000080600780c */ /* 0x040fe40003f66070 */
[C---:B------:R-:W-:Y:S02]  /*0110*/  ISETP.GE.U32.AND P4, PT, R6.reuse, 0x10, PT ;  /* 0x000000100600780c */ /* 0x040fe40003f86070 */
[----:B------:R-:W-:Y:S01]  /*0120*/  ISETP.NE.AND P5, PT, R6, 0x1f, PT ;  /* 0x0000001f0600780c */ /* 0x000fe20003fa5270 */
[----:B0-----:R-:W-:Y:S01]  /*0130*/  ULEA UR4, UR5, UR4, 0x18 ;  /* 0x0000000405047291 */ /* 0x001fe2000f8ec0ff */
[----:B--2---:R-:W0:Y:S02]  /*0140*/  SHFL.UP PT, R7, R3, 0x1, RZ ;  /* 0x0420000003077989 */ /* 0x004e2400000e00ff */
[----:B0-----:R-:W-:-:S02]  /*0150*/  SEL R8, R7, RZ, P1 ;  /* 0x000000ff07087207 */ /* 0x001fc40000800000 */
[----:B------:R-:W-:-:S03]  /*0160*/  ISETP.GE.U32.AND P1, PT, R6, 0x2, PT ;  /* 0x000000020600780c */ /* 0x000fc60003f26070 */
[----:B------:R-:W-:-:S05]  /*0170*/  IMAD.IADD R8, R8, 0x1, R3 ;  /* 0x0000000108087824 */ /* 0x000fca00078e0203 */
[----:B------:R-:W0:Y:S02]  /*0180*/  SHFL.UP PT, R7, R8, 0x2, RZ ;  /* 0x0440000008077989 */ /* 0x000e2400000e00ff */
[----:B0-----:R-:W-:-:S05]  /*0190*/  SEL R7, R7, RZ, P1 ;  /* 0x000000ff07077207 */ /* 0x001fca0000800000 */
[----:B------:R-:W-:-:S05]  /*01a0*/  IMAD.IADD R7, R8, 0x1, R7 ;  /* 0x0000000108077824 */ /* 0x000fca00078e0207 */
[----:B------:R-:W0:Y:S02]  /*01b0*/  SHFL.UP PT, R9, R7, 0x4, RZ ;  /* 0x0480000007097989 */ /* 0x000e2400000e00ff */
[----:B0-----:R-:W-:-:S05]  /*01c0*/  SEL R4, R9, RZ, P2 ;  /* 0x000000ff09047207 */ /* 0x001fca0001000000 */
[----:B------:R-:W-:-:S05]  /*01d0*/  IMAD.IADD R4, R7, 0x1, R4 ;  /* 0x0000000107047824 */ /* 0x000fca00078e0204 */
[----:B------:R-:W0:Y:S02]  /*01e0*/  SHFL.UP PT, R3, R4, 0x8, RZ ;  /* 0x0500000004037989 */ /* 0x000e2400000e00ff */
[----:B0-----:R-:W-:-:S05]  /*01f0*/  SEL R3, R3, RZ, P3 ;  /* 0x000000ff03037207 */ /* 0x001fca0001800000 */
[----:B------:R-:W-:Y:S01]  /*0200*/  IMAD.IADD R5, R4, 0x1, R3 ;  /* 0x0000000104057824 */ /* 0x000fe200078e0203 */
[----:B------:R-:W-:-:S04]  /*0210*/  SHF.R.U32.HI R4, RZ, 0x3, R2 ;  /* 0x00000003ff047819 */ /* 0x000fc80000011602 */
[----:B------:R-:W0:Y:S01]  /*0220*/  SHFL.UP PT, R3, R5, 0x10, RZ ;  /* 0x0600000005037989 */ /* 0x000e2200000e00ff */
[----:B------:R-:W-:Y:S02]  /*0230*/  LOP3.LUT R4, R4, 0x7c, RZ, 0xc0, !PT ;  /* 0x0000007c04047812 */ /* 0x000fe400078ec0ff */
[----:B0-----:R-:W-:-:S04]  /*0240*/  SEL R8, R3, RZ, P4 ;  /* 0x000000ff03087207 */ /* 0x001fc80002000000 */
[----:B------:R-:W-:-:S05]  /*0250*/  IADD3 R3, PT, PT, R5, R8, RZ ;  /* 0x0000000805037210 */ /* 0x000fca0007ffe0ff */
[----:B------:R0:W-:Y:S01]  /*0260*/  @!P5 STS [R4+UR4], R3 ;  /* 0x000000030400d988 */ /* 0x0001e20008000804 */
[----:B------:R-:W-:Y:S01]  /*0270*/  BAR.SYNC.DEFER_BLOCKING 0x0 ;  /* 0x0000000000007b1d */ /* 0x000fe20000010000 */
[----:B------:R-:W-:-:S13]  /*0280*/  ISETP.GT.U32.AND P5, PT, R2, 0x1f, PT ;  /* 0x0000001f0200780c */ /* 0x000fda0003fa4070 */
[----:B0-----:R-:W-:Y:S05]  /*0290*/  @P5 BRA `(.L_x_0) ;  /* 0x0000000000645947 */ /* 0x001fea0003800000 */
[----:B------:R-:W-:Y:S01]  /*02a0*/  VIADD R5, R11, 0x1f ;  /* 0x0000001f0b057836 */ /* 0x000fe20000000000 */
[----:B------:R-:W-:Y:S01]  /*02b0*/  UMOV UR5, 0xffffffff ;  /* 0xffffffff00057882 */ /* 0x000fe20000000000 */
[----:B------:R-:W-:-:S03]  /*02c0*/  IMAD.MOV.U32 R7, RZ, RZ, RZ ;  /* 0x000000ffff077224 */ /* 0x000fc600078e00ff */
[----:B------:R-:W-:-:S04]  /*02d0*/  SHF.R.U32.HI R5, RZ, 0x5, R5 ;  /* 0x00000005ff057819 */ /* 0x000fc80000011605 */
[C---:B------:R-:W-:Y:S02]  /*02e0*/  ISETP.GE.U32.AND P5, PT, R2.reuse, R5, PT ;  /* 0x000000050200720c */ /* 0x040fe40003fa6070 */
[----:B------:R-:W-:-:S11]  /*02f0*/  LEA R5, R2, UR4, 0x2 ;  /* 0x0000000402057c11 */ /* 0x000fd6000f8e10ff */
[----:B------:R0:W1:Y:S01]  /*0300*/  @!P5 LDS R7, [R5] ;  /* 0x000000000507d984 */ /* 0x0000620000000800 */
[----:B------:R-:W-:Y:S01]  /*0310*/  ISETP.NE.AND P5, PT, R6, RZ, PT ;  /* 0x000000ff0600720c */ /* 0x000fe20003fa5270 */
[----:B------:R-:W-:-:S12]  /*0320*/  BRA.DIV UR5, `(.L_x_1) ;  /* 0x00000002056c7947 */ /* 0x000fd8000b800000 */
[----:B-1----:R-:W1:Y:S02]  /*0330*/  SHFL.UP PT, R6, R7, 0x1, RZ ;  /* 0x0420000007067989 */ /* 0x002e6400000e00ff */
[----:B-1----:R-:W-:-:S05]  /*0340*/  SEL R6, R6, RZ, P5 ;  /* 0x000000ff06067207 */ /* 0x002fca0002800000 */
[----:B------:R-:W-:-:S05]  /*0350*/  IMAD.IADD R6, R6, 0x1, R7 ;  /* 0x0000000106067824 */ /* 0x000fca00078e0207 */
[----:B------:R-:W1:Y:S02]  /*0360*/  SHFL.UP PT, R8, R6, 0x2, RZ ;  /* 0x0440000006087989 */ /* 0x000e6400000e00ff */
[----:B-1----:R-:W-:-:S05]  /*0370*/  SEL R9, R8, RZ, P1 ;  /* 0x000000ff08097207 */ /* 0x002fca0000800000 */
[----:B------:R-:W-:-:S05]  /*0380*/  IMAD.IADD R9, R6, 0x1, R9 ;  /* 0x0000000106097824 */ /* 0x000fca00078e0209 */
[----:B------:R-:W1:Y:S02]  /*0390*/  SHFL.UP PT, R8, R9, 0x4, RZ ;  /* 0x0480000009087989 */ /* 0x000e6400000e00ff */
[----:B-1----:R-:W-:-:S05]  /*03a0*/  SEL R8, R8, RZ, P2 ;  /* 0x000000ff08087207 */ /* 0x002fca0001000000 */
[----:B------:R-:W-:-:S05]  /*03b0*/  IMAD.IADD R8, R9, 0x1, R8 ;  /* 0x0000000109087824 */ /* 0x000fca00078e0208 */
[----:B------:R-:W1:Y:S02]  /*03c0*/  SHFL.UP PT, R10, R8, 0x8, RZ ;  /* 0x05000000080a7989 */ /* 0x000e6400000e00ff */
[----:B-1----:R-:W-:-:S04]  /*03d0*/  SEL R11, R10, RZ, P3 ;  /* 0x000000ff0a0b7207 */ /* 0x002fc80001800000 */
[----:B------:R-:W-:-:S05]  /*03e0*/  IADD3 R11, PT, PT, R8, R11, RZ ;  /* 0x0000000b080b7210 */ /* 0x000fca0007ffe0ff */
[----:B------:R1:W2:Y:S02]  /*03f0*/  SHFL.UP PT, R7, R11, 0x10, RZ ;  /* 0x060000000b077989 */ /* 0x0002a400000e00ff */
.L_x_7:
[----:B--2---:R-:W-:-:S05]  /*0400*/  SEL R6, R7, RZ, P4 ;  /* 0x000000ff07067207 */ /* 0x004fca0002000000 */
[----:B------:R-:W-:-:S05]  /*0410*/  IMAD.IADD R6, R11, 0x1, R6 ;  /* 0x000000010b067824 */ /* 0x000fca00078e0206 */
[----:B------:R2:W-:Y:S02]  /*0420*/  STS [R5], R6 ;  /* 0x0000000605007388 */ /* 0x0005e40000000800 */
.L_x_0:
[----:B------:R-:W-:Y:S05]  /*0430*/  WARPSYNC.ALL ;  /* 0x0000000000007948 */ /* 0x000fea0003800000 */
[----:B------:R-:W-:Y:S01]  /*0440*/  BAR.SYNC.DEFER_BLOCKING 0x0 ;  /* 0x0000000000007b1d */ /* 0x000fe20000010000 */
[----:B------:R-:W-:Y:S01]  /*0450*/  ISETP.GE.U32.AND P1, PT, R2, 0x20, PT ;  /* 0x000000200200780c */ /* 0x000fe20003f26070 */
[----:B------:R-:W-:-:S12]  /*0460*/  IMAD.MOV.U32 R2, RZ, RZ, RZ ;  /* 0x000000ffff027224 */ /* 0x000fd800078e00ff */
[----:B------:R3:W4:Y:S01]  /*0470*/  @P1 LDS R2, [R4+UR4+-0x4] ;  /* 0xfffffc0404021984 */ /* 0x0007220008000800 */
[----:B------:R-:W-:Y:S05]  /*0480*/  @P0 EXIT ;  /* 0x000000000000094d */ /* 0x000fea0003800000 */
[----:B0-23--:R-:W0:Y:S01]  /*0490*/  LDC.64 R4, c[0x0][0x380] ;  /* 0x0000e000ff047b82 */ /* 0x00de220000000a00 */
[----:B----4-:R-:W-:Y:S02]  /*04a0*/  IMAD.IADD R7, R3, 0x1, R2 ;  /* 0x0000000103077824 */ /* 0x010fe400078e0202 */
[----:B0-----:R-:W-:-:S05]  /*04b0*/  IMAD.WIDE R2, R0, 0x4, R4 ;  /* 0x0000000400027825 */ /* 0x001fca00078e0204 */
[----:B------:R-:W-:Y:S01]  /*04c0*/  STG.E desc[UR6][R2.64], R7 ;  /* 0x0000000702007986 */ /* 0x000fe2000c101906 */
[----:B------:R-:W-:Y:S05]  /*04d0*/  EXIT ;  /* 0x000000000000794d */ /* 0x000fea0003800000 */
.L_x_1:
[----:B------:R-:W-:Y:S02]  /*04e0*/  HFMA2 R14, -RZ, RZ, 0, 5.9604644775390625e-08 ;  /* 0x00000001ff0e7431 */ /* 0x000fe400000001ff */
[----:B-1----:R-:W-:Y:S02]  /*04f0*/  IMAD.MOV.U32 R13, RZ, RZ, R7 ;  /* 0x000000ffff0d7224 */ /* 0x002fe400078e0007 */
[----:B------:R-:W-:Y:S02]  /*0500*/  IMAD.MOV.U32 R15, RZ, RZ, RZ ;  /* 0x000000ffff0f7224 */ /* 0x000fe400078e00ff */
[----:B------:R-:W-:-:S07]  /*0510*/  IMAD.MOV.U32 R12, RZ, RZ, -0x1 ;  /* 0xffffffffff0c7424 */ /* 0x000fce00078e00ff */
[----:B0-----:R-:W-:Y:S05]  /*0520*/  WARPSYNC.COLLECTIVE R12, `(.L_x_2) ;  /* 0x000000000c087348 */ /* 0x001fea0003c00000 */
[----:B------:R1:W2:Y:S02]  /*0530*/  SHFL.UP P6, R10, R13, R14, R15 ;  /* 0x0400000e0d0a7389 */ /* 0x0002a400000c000f */
[----:B012---:R-:W-:Y:S05]  /*0540*/  ENDCOLLECTIVE ;  /* 0x000000000000791b */ /* 0x007fea0003800000 */
.L_x_2:
[----:B------:R-:W-:Y:S02]  /*0550*/  IMAD.MOV.U32 R14, RZ, RZ, 0x2 ;  /* 0x00000002ff0e7424 */ /* 0x000fe400078e00ff */
[----:B------:R-:W-:-:S05]  /*0560*/  IMAD.MOV.U32 R6, RZ, RZ, R10 ;  /* 0x000000ffff067224 */ /* 0x000fca00078e000a */
[----:B------:R-:W-:-:S05]  /*0570*/  SEL R6, R6, RZ, P5 ;  /* 0x000000ff06067207 */ /* 0x000fca0002800000 */
[----:B------:R-:W-:-:S05]  /*0580*/  IMAD.IADD R6, R6, 0x1, R7 ;  /* 0x0000000106067824 */ /* 0x000fca00078e0207 */
[----:B------:R-:W-:-:S07]  /*0590*/  MOV R13, R6 ;  /* 0x00000006000d7202 */ /* 0x000fce0000000f00 */
[----:B------:R-:W-:Y:S05]  /*05a0*/  WARPSYNC.COLLECTIVE R12, `(.L_x_3) ;  /* 0x000000000c087348 */ /* 0x000fea0003c00000 */
[----:B------:R0:W1:Y:S02]  /*05b0*/  SHFL.UP P6, R10, R13, R14, R15 ;  /* 0x0400000e0d0a7389 */ /* 0x00006400000c000f */
[----:B01----:R-:W-:Y:S05]  /*05c0*/  ENDCOLLECTIVE ;  /* 0x000000000000791b */ /* 0x003fea0003800000 */
.L_x_3:
[----:B------:R-:W-:Y:S02]  /*05d0*/  HFMA2 R14, -RZ, RZ, 0, 2.384185791015625e-07 ;  /* 0x00000004ff0e7431 */ /* 0x000fe400000001ff */
[----:B------:R-:W-:-:S05]  /*05e0*/  IMAD.MOV.U32 R8, RZ, RZ, R10 ;  /* 0x000000ffff087224 */ /* 0x000fca00078e000a */
[----:B------:R-:W-:-:S05]  /*05f0*/  SEL R9, R8, RZ, P1 ;  /* 0x000000ff08097207 */ /* 0x000fca0000800000 */
[----:B------:R-:W-:-:S04]  /*0600*/  IMAD.IADD R9, R6, 0x1, R9 ;  /* 0x0000000106097824 */ /* 0x000fc800078e0209 */
[----:B------:R-:W-:-:S07]  /*0610*/  IMAD.MOV.U32 R13, RZ, RZ, R9 ;  /* 0x000000ffff0d7224 */ /* 0x000fce00078e0009 */
[----:B------:R-:W-:Y:S05]  /*0620*/  WARPSYNC.COLLECTIVE R12, `(.L_x_4) ;  /* 0x000000000c087348 */ /* 0x000fea0003c00000 */
[----:B------:R0:W1:Y:S02]  /*0630*/  SHFL.UP P6, R10, R13, R14, R15 ;  /* 0x0400000e0d0a7389 */ /* 0x00006400000c000f */
[----:B01----:R-:W-:Y:S05]  /*0640*/  ENDCOLLECTIVE ;  /* 0x000000000000791b */ /* 0x003fea0003800000 */
.L_x_4:
[----:B------:R-:W-:Y:S02]  /*0650*/  IMAD.MOV.U32 R14, RZ, RZ, 0x8 ;  /* 0x00000008ff0e7424 */ /* 0x000fe400078e00ff */
[----:B------:R-:W-:-:S05]  /*0660*/  IMAD.MOV.U32 R8, RZ, RZ, R10 ;  /* 0x000000ffff087224 */ /* 0x000fca00078e000a */
[----:B------:R-:W-:-:S05]  /*0670*/  SEL R8, R8, RZ, P2 ;  /* 0x000000ff08087207 */ /* 0x000fca0001000000 */
[----:B------:R-:W-:-:S04]  /*0680*/  IMAD.IADD R8, R9, 0x1, R8 ;  /* 0x0000000109087824 */ /* 0x000fc800078e0208 */
[----:B------:R-:W-:-:S07]  /*0690*/  IMAD.MOV.U32 R13, RZ, RZ, R8 ;  /* 0x000000ffff0d7224 */ /* 0x000fce00078e0008 */
[----:B------:R-:W-:Y:S05]  /*06a0*/  WARPSYNC.COLLECTIVE R12, `(.L_x_5) ;  /* 0x000000000c087348 */ /* 0x000fea0003c00000 */
[----:B------:R0:W1:Y:S02]  /*06b0*/  SHFL.UP P6, R10, R13, R14, R15 ;  /* 0x0400000e0d0a7389 */ /* 0x00006400000c000f */
[----:B01----:R-:W-:Y:S05]  /*06c0*/  ENDCOLLECTIVE ;  /* 0x000000000000791b */ /* 0x003fea0003800000 */
.L_x_5:
[----:B------:R-:W-:Y:S01]  /*06d0*/  IMAD.MOV.U32 R14, RZ, RZ, 0x10 ;  /* 0x00000010ff0e7424 */ /* 0x000fe200078e00ff */
[----:B------:R-:W-:-:S04]  /*06e0*/  SEL R11, R10, RZ, P3 ;  /* 0x000000ff0a0b7207 */ /* 0x000fc80001800000 */
[----:B------:R-:W-:-:S05]  /*06f0*/  IADD3 R11, PT, PT, R8, R11, RZ ;  /* 0x0000000b080b7210 */ /* 0x000fca0007ffe0ff */
[----:B------:R-:W-:-:S07]  /*0700*/  IMAD.MOV.U32 R13, RZ, RZ, R11 ;  /* 0x000000ffff0d7224 */ /* 0x000fce00078e000b */
[----:B------:R-:W-:Y:S05]  /*0710*/  WARPSYNC.COLLECTIVE R12, `(.L_x_6) ;  /* 0x000000000c087348 */ /* 0x000fea0003c00000 */
[----:B------:R0:W1:Y:S02]  /*0720*/  SHFL.UP P6, R10, R13, R14, R15 ;  /* 0x0400000e0d0a7389 */ /* 0x00006400000c000f */
[----:B01----:R-:W-:Y:S05]  /*0730*/  ENDCOLLECTIVE ;  /* 0x000000000000791b */ /* 0x003fea0003800000 */
.L_x_6:
[----:B------:R-:W-:Y:S01]  /*0740*/  IMAD.MOV.U32 R7, RZ, RZ, R10 ;  /* 0x000000ffff077224 */ /* 0x000fe200078e000a */
[----:B------:R-:W-:Y:S06]  /*0750*/  BRA `(.L_x_7) ;  /* 0xfffffffc00287947 */ /* 0x000fec000383ffff */
.L_x_8:
[----:B------:R-:W-:-:S00]  /*0760*/  BRA `(.L_x_8) ;  /* 0xfffffffc00fc7947 */ /* 0x000fc0000383ffff */
[----:B------:R-:W-:-:S00]  /*0770*/  NOP ;  /* 0x0000000000007918 */ /* 0x000fc00000000000 */
        /* <DEDUP_REMOVED lines=8> */
.L_x_19:


//--------------------- .text._Z20block_scan_exclusivePiPKii --------------------------
	.section	.text._Z20block_scan_exclusivePiPKii,"ax",@progbits
	.align	128
        .global         _Z20block_scan_exclusivePiPKii
        .type           _Z20block_scan_exclusivePiPKii,@function
        .size           _Z20block_scan_exclusivePiPKii,(.L_x_20 - _Z20block_scan_exclusivePiPKii)
        .other          _Z20block_scan_exclusivePiPKii,@"STO_CUDA_ENTRY STV_DEFAULT"
_Z20block_scan_exclusivePiPKii:
.text._Z20block_scan_exclusivePiPKii:
        /* <DEDUP_REMOVED lines=12> */
[----:B------:R-:W0:Y:S01]  /*00c0*/  S2UR UR5, SR_CgaCtaId ;  /* 0x00000000000579c3 */ /* 0x000e220000008800 */
[----:B------:R-:W-:Y:S01]  /*00d0*/  UMOV UR4, 0x400 ;  /* 0x0000040000047882 */ /* 0x000fe20000000000 */
[----:B------:R-:W-:Y:S02]  /*00e0*/  ISETP.GE.U32.AND P1, PT, R2, 0x2, PT ;  /* 0x000000020200780c */ /* 0x000fe40003f26070 */
[----:B------:R-:W-:Y:S01]  /*00f0*/  ISETP.NE.AND P0, PT, R9, RZ, PT ;  /* 0x000000ff0900720c */ /* 0x000fe20003f05270 */
[----:B0-----:R-:W-:-:S06]  /*0100*/  ULEA UR4, UR5, UR4, 0x18 ;  /* 0x0000000405047291 */ /* 0x001fcc000f8ec0ff */
[----:B------:R-:W-:-:S05]  /*0110*/  LEA R6, R9, UR4, 0x2 ;  /* 0x0000000409067c11 */ /* 0x000fca000f8e10ff */
[----:B--2---:R0:W-:Y:S01]  /*0120*/  STS [R6], R3 ;  /* 0x0000000306007388 */ /* 0x0041e20000000800 */
[----:B------:R-:W-:Y:S06]  /*0130*/  BAR.SYNC.DEFER_BLOCKING 0x0 ;  /* 0x0000000000007b1d */ /* 0x000fec0000010000 */
[----:B------:R-:W-:Y:S05]  /*0140*/  @!P1 BRA `(.L_x_9) ;  /* 0x0000000000409947 */ /* 0x000fea0003800000 */
[----:B0-----:R-:W-:Y:S01]  /*0150*/  LEA R3, R9, 0x2, 0x1 ;  /* 0x0000000209037811 */ /* 0x001fe200078e08ff */
[----:B------:R-:W-:-:S07]  /*0160*/  IMAD.MOV.U32 R4, RZ, RZ, 0x1 ;  /* 0x00000001ff047424 */ /* 0x000fce00078e00ff */
.L_x_10:
[----:B------:R-:W-:-:S04]  /*0170*/  IMAD R7, R3, R4, RZ ;  /* 0x0000000403077224 */ /* 0x000fc800078e02ff */
[----:B------:R-:W-:-:S05]  /*0180*/  VIADD R5, R7, 0xffffffff ;  /* 0xffffffff07057836 */ /* 0x000fca0000000000 */
[----:B------:R-:W-:-:S13]  /*0190*/  ISETP.GE.U32.AND P1, PT, R5, R2, PT ;  /* 0x000000020500720c */ /* 0x000fda0003f26070 */
[----:B------:R-:W-:-:S05]  /*01a0*/  @!P1 IMAD.IADD R5, R7, 0x1, -R4 ;  /* 0x0000000107059824 */ /* 0x000fca00078e0a04 */
[----:B------:R-:W-:-:S05]  /*01b0*/  @!P1 LEA R5, R5, UR4, 0x2 ;  /* 0x0000000405059c11 */ /* 0x000fca000f8e10ff */
[C---:B------:R-:W-:Y:S01]  /*01c0*/  @!P1 IMAD R7, R4.reuse, 0x4, R5 ;  /* 0x0000000404079824 */ /* 0x040fe200078e0205 */
[----:B------:R-:W-:Y:S01]  /*01d0*/  SHF.L.U32 R4, R4, 0x1, RZ ;  /* 0x0000000104047819 */ /* 0x000fe200000006ff */
[----:B------:R-:W-:Y:S04]  /*01e0*/  @!P1 LDS R5, [R5+-0x4] ;  /* 0xfffffc0005059984 */ /* 0x000fe80000000800 */
[----:B------:R-:W0:Y:S02]  /*01f0*/  @!P1 LDS R8, [R7+-0x4] ;  /* 0xfffffc0007089984 */ /* 0x000e240000000800 */
[----:B0-----:R-:W-:-:S05]  /*0200*/  @!P1 IMAD.IADD R8, R5, 0x1, R8 ;  /* 0x0000000105089824 */ /* 0x001fca00078e0208 */
[----:B------:R1:W-:Y:S01]  /*0210*/  @!P1 STS [R7+-0x4], R8 ;  /* 0xfffffc0807009388 */ /* 0x0003e20000000800 */
[----:B------:R-:W-:Y:S01]  /*0220*/  BAR.SYNC.DEFER_BLOCKING 0x0 ;  /* 0x0000000000007b1d */ /* 0x000fe20000010000 */
[----:B------:R-:W-:-:S13]  /*0230*/  ISETP.GE.U32.AND P1, PT, R4, R2, PT ;  /* 0x000000020400720c */ /* 0x000fda0003f26070 */
[----:B-1----:R-:W-:Y:S05]  /*0240*/  @!P1 BRA `(.L_x_10) ;  /* 0xfffffffc00c89947 */ /* 0x002fea000383ffff */
.L_x_9:
[C---:B0-----:R-:W-:Y:S02]  /*0250*/  @!P0 LEA R3, R2.reuse, UR4, 0x2 ;  /* 0x0000000402038c11 */ /* 0x041fe4000f8e10ff */
[----:B------:R-:W-:-:S03]  /*0260*/  ISETP.GE.U32.AND P1, PT, R2, 0x2, PT ;  /* 0x000000020200780c */ /* 0x000fc60003f26070 */
[----:B------:R-:W0:Y:S04]  /*0270*/  @!P0 LDS R4, [R3+-0x4] ;  /* 0xfffffc0003048984 */ /* 0x000e280000000800 */
[----:B------:R1:W-:Y:S04]  /*0280*/  @!P0 STS [R3+-0x4], RZ ;  /* 0xfffffcff03008388 */ /* 0x0003e80000000800 */
[----:B0-----:R1:W-:Y:S01]  /*0290*/  @!P0 STS [R3], R4 ;  /* 0x0000000403008388 */ /* 0x0013e20000000800 */
[----:B------:R-:W-:Y:S06]  /*02a0*/  BAR.SYNC.DEFER_BLOCKING 0x0 ;  /* 0x0000000000007b1d */ /* 0x000fec0000010000 */
[----:B------:R-:W-:Y:S05]  /*02b0*/  @!P1 BRA `(.L_x_11) ;  /* 0x0000000000449947 */ /* 0x000fea0003800000 */
[----:B------:R-:W-:Y:S01]  /*02c0*/  LEA R12, R9, 0x2, 0x1 ;  /* 0x00000002090c7811 */ /* 0x000fe200078e08ff */
[----:B-1----:R-:W-:-:S07]  /*02d0*/  IMAD.MOV.U32 R3, RZ, RZ, R2 ;  /* 0x000000ffff037224 */ /* 0x002fce00078e0002 */
.L_x_12:
[----:B------:R-:W-:-:S05]  /*02e0*/  SHF.R.U32.HI R9, RZ, 0x1, R3 ;  /* 0x00000001ff097819 */ /* 0x000fca0000011603 */
[----:B------:R-:W-:-:S04]  /*02f0*/  IMAD R4, R12, R9, RZ ;  /* 0x000000090c047224 */ /* 0x000fc800078e02ff */
[----:B------:R-:W-:-:S05]  /*0300*/  VIADD R5, R4, 0xffffffff ;  /* 0xffffffff04057836 */ /* 0x000fca0000000000 */
[----:B------:R-:W-:-:S13]  /*0310*/  ISETP.GE.U32.AND P0, PT, R5, R2, PT ;  /* 0x000000020500720c */ /* 0x000fda0003f06070 */
[----:B------:R-:W-:-:S05]  /*0320*/  @!P0 LEA R4, R4, UR4, 0x2 ;  /* 0x0000000404048c11 */ /* 0x000fca000f8e10ff */
[----:B------:R-:W-:Y:S01]  /*0330*/  @!P0 IMAD R8, R9, 0x4, R4 ;  /* 0x0000000409088824 */ /* 0x000fe200078e0204 */
[----:B------:R-:W-:Y:S04]  /*0340*/  @!P0 LDS R5, [R4+-0x4] ;  /* 0xfffffc0004058984 */ /* 0x000fe80000000800 */
[----:B------:R-:W0:Y:S02]  /*0350*/  @!P0 LDS R10, [R8+-0x4] ;  /* 0xfffffc00080a8984 */ /* 0x000e240000000800 */
[----:B0-----:R-:W-:-:S05]  /*0360*/  @!P0 IADD3 R7, PT, PT, R5, R10, RZ ;  /* 0x0000000a05078210 */ /* 0x001fca0007ffe0ff */
[----:B------:R0:W-:Y:S04]  /*0370*/  @!P0 STS [R4+-0x4], R7 ;  /* 0xfffffc0704008388 */ /* 0x0001e80000000800 */
[----:B------:R0:W-:Y:S01]  /*0380*/  @!P0 STS [R8+-0x4], R5 ;  /* 0xfffffc0508008388 */ /* 0x0001e20000000800 */
[----:B------:R-:W-:Y:S01]  /*0390*/  BAR.SYNC.DEFER_BLOCKING 0x0 ;  /* 0x0000000000007b1d */ /* 0x000fe20000010000 */
[----:B------:R-:W-:Y:S01]  /*03a0*/  ISETP.GT.U32.AND P0, PT, R3, 0x3, PT ;  /* 0x000000030300780c */ /* 0x000fe20003f04070 */
[----:B------:R-:W-:-:S12]  /*03b0*/  IMAD.MOV.U32 R3, RZ, RZ, R9 ;  /* 0x000000ffff037224 */ /* 0x000fd800078e0009 */
[----:B0-----:R-:W-:Y:S05]  /*03c0*/  @P0 BRA `(.L_x_12) ;  /* 0xfffffffc00c40947 */ /* 0x001fea000383ffff */
.L_x_11:
[----:B------:R-:W0:Y:S02]  /*03d0*/  LDCU UR4, c[0x0][0x390] ;  /* 0x00007200ff0477ac */ /* 0x000e240008000800 */
[----:B0-----:R-:W-:-:S13]  /*03e0*/  ISETP.GE.AND P0, PT, R0, UR4, PT ;  /* 0x0000000400007c0c */ /* 0x001fda000bf06270 */
[----:B------:R-:W-:Y:S05]  /*03f0*/  @P0 EXIT ;  /* 0x000000000000094d */ /* 0x000fea0003800000 */
[----:B------:R-:W0:Y:S01]  /*0400*/  LDS R5, [R6] ;  /* 0x0000000006057984 */ /* 0x000e220000000800 */
[----:B-1----:R-:W1:Y:S02]  /*0410*/  LDC.64 R2, c[0x0][0x380] ;  /* 0x0000e000ff027b82 */ /* 0x002e640000000a00 */
[----:B-1----:R-:W-:-:S05]  /*0420*/  IMAD.WIDE R2, R0, 0x4, R2 ;  /* 0x0000000400027825 */ /* 0x002fca00078e0202 */
[----:B0-----:R-:W-:Y:S01]  /*0430*/  STG.E desc[UR6][R2.64], R5 ;  /* 0x0000000502007986 */ /* 0x001fe2000c101906 */
[----:B------:R-:W-:Y:S05]  /*0440*/  EXIT ;  /* 0x000000000000794d */ /* 0x000fea0003800000 */
.L_x_13:
        /* <DEDUP_REMOVED lines=11> */
.L_x_20:


//--------------------- .text._Z20block_scan_inclusivePiPKii --------------------------
	.section	.text._Z20block_scan_inclusivePiPKii,"ax",@progbits
	.align	128
        .global         _Z20block_scan_inclusivePiPKii
        .type           _Z20block_scan_inclusivePiPKii,@function
        .size           _Z20block_scan_inclusivePiPKii,(.L_x_21 - _Z20block_scan_inclusivePiPKii)
        .other          _Z20block_scan_inclusivePiPKii,@"STO_CUDA_ENTRY STV_DEFAULT"
_Z20block_scan_inclusivePiPKii:
.text._Z20block_scan_inclusivePiPKii:
        /* <DEDUP_REMOVED lines=14> */
[C---:B------:R-:W-:Y:S02]  /*00e0*/  ISETP.GE.U32.AND P1, PT, R9.reuse, 0x2, PT ;  /* 0x000000020900780c */ /* 0x040fe40003f26070 */
[----:B------:R-:W-:Y:S01]  /*00f0*/  ISETP.GE.U32.AND P0, PT, R9, 0x4, PT ;  /* 0x000000040900780c */ /* 0x000fe20003f06070 */
[----:B0-----:R-:W-:-:S06]  /*0100*/  ULEA UR4, UR5, UR4, 0x18 ;  /* 0x0000000405047291 */ /* 0x001fcc000f8ec0ff */
[----:B------:R-:W-:-:S05]  /*0110*/  LEA R5, R8, UR4, 0x2 ;  /* 0x0000000408057c11 */ /* 0x000fca000f8e10ff */
[----:B--2---:R0:W-:Y:S01]  /*0120*/  STS [R5], R4 ;  /* 0x0000000405007388 */ /* 0x0041e20000000800 */
[----:B------:R-:W-:Y:S06]  /*0130*/  BAR.SYNC.DEFER_BLOCKING 0x0 ;  /* 0x0000000000007b1d */ /* 0x000fec0000010000 */
[----:B------:R-:W-:Y:S05]  /*0140*/  @!P1 BRA `(.L_x_14) ;  /* 0x0000000000409947 */ /* 0x000fea0003800000 */
[----:B------:R-:W-:Y:S01]  /*0150*/  LEA R2, R8, 0x2, 0x1 ;  /* 0x0000000208027811 */ /* 0x000fe200078e08ff */
[----:B------:R-:W-:-:S07]  /*0160*/  IMAD.MOV.U32 R3, RZ, RZ, 0x1 ;  /* 0x00000001ff037424 */ /* 0x000fce00078e00ff */
.L_x_15:
[----:B------:R-:W-:-:S04]  /*0170*/  IMAD R6, R2, R3, RZ ;  /* 0x0000000302067224 */ /* 0x000fc800078e02ff */
[----:B0-----:R-:W-:-:S05]  /*0180*/  VIADD R4, R6, 0xffffffff ;  /* 0xffffffff06047836 */ /* 0x001fca0000000000 */
[----:B------:R-:W-:-:S13]  /*0190*/  ISETP.GE.U32.AND P1, PT, R4, R9, PT ;  /* 0x000000090400720c */ /* 0x000fda0003f26070 */
[----:B------:R-:W-:-:S05]  /*01a0*/  @!P1 IMAD.IADD R4, R6, 0x1, -R3 ;  /* 0x0000000106049824 */ /* 0x000fca00078e0a03 */
[----:B------:R-:W-:-:S05]  /*01b0*/  @!P1 LEA R4, R4, UR4, 0x2 ;  /* 0x0000000404049c11 */ /* 0x000fca000f8e10ff */
[C---:B------:R-:W-:Y:S02]  /*01c0*/  @!P1 IMAD R6, R3.reuse, 0x4, R4 ;  /* 0x0000000403069824 */ /* 0x040fe400078e0204 */
[----:B------:R-:W-:Y:S01]  /*01d0*/  @!P1 LDS R4, [R4+-0x4] ;  /* 0xfffffc0004049984 */ /* 0x000fe20000000800 */
[----:B------:R-:W-:-:S03]  /*01e0*/  IMAD.SHL.U32 R3, R3, 0x2, RZ ;  /* 0x0000000203037824 */ /* 0x000fc600078e00ff */
[----:B------:R-:W0:Y:S02]  /*01f0*/  @!P1 LDS R7, [R6+-0x4] ;  /* 0xfffffc0006079984 */ /* 0x000e240000000800 */
[----:B0-----:R-:W-:-:S05]  /*0200*/  @!P1 IMAD.IADD R7, R4, 0x1, R7 ;  /* 0x0000000104079824 */ /* 0x001fca00078e0207 */
[----:B------:R1:W-:Y:S01]  /*0210*/  @!P1 STS [R6+-0x4], R7 ;  /* 0xfffffc0706009388 */ /* 0x0003e20000000800 */
[----:B------:R-:W-:Y:S01]  /*0220*/  BAR.SYNC.DEFER_BLOCKING 0x0 ;  /* 0x0000000000007b1d */ /* 0x000fe20000010000 */
[----:B------:R-:W-:-:S13]  /*0230*/  ISETP.GE.U32.AND P1, PT, R3, R9, PT ;  /* 0x000000090300720c */ /* 0x000fda0003f26070 */
[----:B-1----:R-:W-:Y:S05]  /*0240*/  @!P1 BRA `(.L_x_15) ;  /* 0xfffffffc00c89947 */ /* 0x002fea000383ffff */
.L_x_14:
[----:B------:R-:W-:Y:S05]  /*0250*/  @!P0 BRA `(.L_x_16) ;  /* 0x00000000003c8947 */ /* 0x000fea0003800000 */
[----:B------:R-:W-:Y:S02]  /*0260*/  LEA R11, R8, 0x2, 0x1 ;  /* 0x00000002080b7811 */ /* 0x000fe400078e08ff */
[----:B------:R-:W-:-:S07]  /*0270*/  SHF.R.U32.HI R2, RZ, 0x2, R9 ;  /* 0x00000002ff027819 */ /* 0x000fce0000011609 */
.L_x_17:
[----:B------:R-:W-:-:S05]  /*0280*/  IMAD R7, R11, R2, RZ ;  /* 0x000000020b077224 */ /* 0x000fca00078e02ff */
[----:B------:R-:W-:-:S04]  /*0290*/  IADD3 R3, PT, PT, R7, -0x1, R2 ;  /* 0xffffffff07037810 */ /* 0x000fc80007ffe002 */
[----:B------:R-:W-:-:S13]  /*02a0*/  ISETP.GE.U32.AND P0, PT, R3, R9, PT ;  /* 0x000000090300720c */ /* 0x000fda0003f06070 */
[----:B------:R-:W-:-:S05]  /*02b0*/  @!P0 LEA R3, R7, UR4, 0x2 ;  /* 0x0000000407038c11 */ /* 0x000fca000f8e10ff */
[----:B0-----:R-:W-:Y:S02]  /*02c0*/  @!P0 IMAD R4, R2, 0x4, R3 ;  /* 0x0000000402048824 */ /* 0x001fe400078e0203 */
[----:B------:R-:W-:Y:S04]  /*02d0*/  @!P0 LDS R3, [R3+-0x4] ;  /* 0xfffffc0003038984 */ /* 0x000fe80000000800 */
[----:B------:R-:W0:Y:S02]  /*02e0*/  @!P0 LDS R6, [R4+-0x4] ;  /* 0xfffffc0004068984 */ /* 0x000e240000000800 */
[----:B0-----:R-:W-:-:S05]  /*02f0*/  @!P0 IMAD.IADD R7, R3, 0x1, R6 ;  /* 0x0000000103078824 */ /* 0x001fca00078e0206 */
[----:B------:R1:W-:Y:S01]  /*0300*/  @!P0 STS [R4+-0x4], R7 ;  /* 0xfffffc0704008388 */ /* 0x0003e20000000800 */
[----:B------:R-:W-:Y:S01]  /*0310*/  BAR.SYNC.DEFER_BLOCKING 0x0 ;  /* 0x0000000000007b1d */ /* 0x000fe20000010000 */
[----:B------:R-:W-:Y:S02]  /*0320*/  ISETP.GT.U32.AND P0, PT, R2, 0x1, PT ;  /* 0x000000010200780c */ /* 0x000fe40003f04070 */
[----:B------:R-:W-:-:S11]  /*0330*/  SHF.R.U32.HI R2, RZ, 0x1, R2 ;  /* 0x00000001ff027819 */ /* 0x000fd60000011602 */
[----:B-1----:R-:W-:Y:S05]  /*0340*/  @P0 BRA `(.L_x_17) ;  /* 0xfffffffc00cc0947 */ /* 0x002fea000383ffff */
.L_x_16:
[----:B------:R-:W1:Y:S02]  /*0350*/  LDCU UR4, c[0x0][0x390] ;  /* 0x00007200ff0477ac */ /* 0x000e640008000800 */
[----:B-1----:R-:W-:-:S13]  /*0360*/  ISETP.GE.AND P0, PT, R0, UR4, PT ;  /* 0x0000000400007c0c */ /* 0x002fda000bf06270 */
[----:B------:R-:W-:Y:S05]  /*0370*/  @P0 EXIT ;  /* 0x000000000000094d */ /* 0x000fea0003800000 */
[----:B0-----:R-:W0:Y:S01]  /*0380*/  LDS R5, [R5] ;  /* 0x0000000005057984 */ /* 0x001e220000000800 */
[----:B------:R-:W1:Y:S02]  /*0390*/  LDC.64 R2, c[0x0][0x380] ;  /* 0x0000e000ff027b82 */ /* 0x000e640000000a00 */
[----:B-1----:R-:W-:-:S05]  /*03a0*/  IMAD.WIDE R2, R0, 0x4, R2 ;  /* 0x0000000400027825 */ /* 0x002fca00078e0202 */
[----:B0-----:R-:W-:Y:S01]  /*03b0*/  STG.E desc[UR6][R2.64], R5 ;  /* 0x0000000502007986 */ /* 0x001fe2000c101906 */
[----:B------:R-:W-:Y:S05]  /*03c0*/  EXIT ;  /* 0x000000000000794d */ /* 0x000fea0003800000 */
.L_x_18:
        /* <DEDUP_REMOVED lines=11> */
.L_x_21:


//--------------------- .nv.shared._Z21block_scan_warp_basedPiPKii --------------------------
	.section	.nv.shared._Z21block_scan_warp_basedPiPKii,"aw",@nobits
	.sectionflags	@""
	.align	16
.nv.shared._Z21block_scan_warp_basedPiPKii:
	.zero		1152


//--------------------- .nv.shared.reserved.0     --------------------------
	.section	.nv.shared.reserved.0,"aw",@nobits
	.weak		__nv_reservedSMEM_offset_0_alias
	.size		__nv_reservedSMEM_offset_0_alias, 0, 64
	.other		__nv_reservedSMEM_offset_0_alias,@"STO_CUDA_RESERVED_SHARED STV_DEFAULT"
__nv_reservedSMEM_offset_0_alias:
	.zero		0
	.zero		64


//--------------------- .nv.shared._Z20block_scan_exclusivePiPKii --------------------------
	.section	.nv.shared._Z20block_scan_exclusivePiPKii,"aw",@nobits
	.sectionflags	@""
	.align	16
	.zero		1024


//--------------------- .nv.shared._Z20block_scan_inclusivePiPKii --------------------------
	.section	.nv.shared._Z20block_scan_inclusivePiPKii,"aw",@nobits
	.sectionflags	@""
	.align	16
	.zero		1024


//--------------------- .nv.constant0._Z21block_scan_warp_basedPiPKii --------------------------
	.section	.nv.constant0._Z21block_scan_warp_basedPiPKii,"a",@progbits
	.sectionflags	@""
	.align	4
.nv.constant0._Z21block_scan_warp_basedPiPKii:
	.zero		916


//--------------------- .nv.constant0._Z20block_scan_exclusivePiPKii --------------------------
	.section	.nv.constant0._Z20block_scan_exclusivePiPKii,"a",@progbits
	.sectionflags	@""
	.align	4
.nv.constant0._Z20block_scan_exclusivePiPKii:
	.zero		916


//--------------------- .nv.constant0._Z20block_scan_inclusivePiPKii --------------------------
	.section	.nv.constant0._Z20block_scan_inclusivePiPKii,"a",@progbits
	.sectionflags	@""
	.align	4
.nv.constant0._Z20block_scan_inclusivePiPKii:
	.zero		916


//--------------------- SYMBOLS --------------------------

	.type		.nv.reservedSmem.offset0,@object
	.size		.nv.reservedSmem.offset0,0x4
	.type		.nv.reservedSmem.cap,@object
	.size		.nv.reservedSmem.cap,0x4
